//
// Generated by NVIDIA NVVM Compiler
//
// Compiler Build ID: CL-36424714
// Cuda compilation tools, release 13.0, V13.0.88
// Based on NVVM 20.0.0
//

.version 9.0
.target sm_100
.address_size 64

	// .globl	_Z10cuda_hellov
.extern .func  (.param .b32 func_retval0) vprintf
(
	.param .b64 vprintf_param_0,
	.param .b64 vprintf_param_1
)
;
.global .align 1 .b8 $str[23] = {72, 101, 108, 108, 111, 32, 87, 111, 114, 108, 100, 32, 102, 114, 111, 109, 32, 71, 80, 85, 33, 10};

.visible .entry _Z10cuda_hellov()
{
	.reg .b32 	%r<3>;
	.reg .b64 	%rd<3>;

	mov.u64 	%rd1, $str;
	cvta.global.u64 	%rd2, %rd1;
	{ // callseq 0, 0
	.param .b64 param0;
	st.param.b64 	[param0], %rd2;
	.param .b64 param1;
	st.param.b64 	[param1], 0;
	.param .b32 retval0;
	call.uni (retval0), 
	vprintf, 
	(
	param0, 
	param1
	);
	ld.param.b32 	%r1, [retval0];
	} // callseq 0
	ret;

}
	// .globl	_Z10vector_addPfS_S_i
.visible .entry _Z10vector_addPfS_S_i(
	.param .u64 .ptr .align 1 _Z10vector_addPfS_S_i_param_0,
	.param .u64 .ptr .align 1 _Z10vector_addPfS_S_i_param_1,
	.param .u64 .ptr .align 1 _Z10vector_addPfS_S_i_param_2,
	.param .u32 _Z10vector_addPfS_S_i_param_3
)
{
	.reg .pred 	%p<2>;
	.reg .b32 	%r<6>;
	.reg .b32 	%f<4>;
	.reg .b64 	%rd<11>;

	ld.param.u64 	%rd1, [_Z10vector_addPfS_S_i_param_0];
	ld.param.u64 	%rd2, [_Z10vector_addPfS_S_i_param_1];
	ld.param.u64 	%rd3, [_Z10vector_addPfS_S_i_param_2];
	ld.param.u32 	%r2, [_Z10vector_addPfS_S_i_param_3];
	mov.u32 	%r3, %ntid.x;
	mov.u32 	%r4, %ctaid.x;
	mov.u32 	%r5, %tid.x;
	mad.lo.s32 	%r1, %r3, %r4, %r5;
	setp.ge.s32 	%p1, %r1, %r2;
	@%p1 bra 	$L__BB1_2;
	cvta.to.global.u64 	%rd4, %rd1;
	cvta.to.global.u64 	%rd5, %rd2;
	cvta.to.global.u64 	%rd6, %rd3;
	mul.wide.s32 	%rd7, %r1, 4;
	add.s64 	%rd8, %rd4, %rd7;
	ld.global.f32 	%f1, [%rd8];
	add.s64 	%rd9, %rd5, %rd7;
	ld.global.f32 	%f2, [%rd9];
	add.f32 	%f3, %f1, %f2;
	add.s64 	%rd10, %rd6, %rd7;
	st.global.f32 	[%rd10], %f3;
$L__BB1_2:
	ret;

}


// ===== COMPILED SASS (sm_100) =====

	.target	sm_100

	.elftype	@"ET_EXEC"


//--------------------- .note.nv.tkinfo           --------------------------
	.section	.note.nv.tkinfo,"",@"SHT_NOTE"
	.sectionflags	@"SHF_NOTE_NV_TKINFO"
	.tkinfo
        /*0018*/ 	.word	0x00000002
        /*0030*/ 	.string	""
        /*0030*/ 	.string	"ptxas"
        /*0030*/ 	.string	"Cuda compilation tools, release 13.0, V13.0.88"
        /*0030*/ 	.string	"Build cuda_13.0.r13.0/compiler.36424714_0"
        /*0030*/ 	.string	"-arch sm_100 -m 64 "



//--------------------- .note.nv.cuinfo           --------------------------
	.section	.note.nv.cuinfo,"",@"SHT_NOTE"
	.sectionflags	@"SHF_NOTE_NV_CUINFO"
        /*0018*/ 	.short	0x0002
        /*001a*/ 	.short	0x0064
        /*001c*/ 	.short	0x0082
	.zero		2


//--------------------- .nv.info                  --------------------------
	.section	.nv.info,"",@"SHT_CUDA_INFO"
	.align	4


	//----- nvinfo : EIATTR_REGCOUNT
	.align		4
        /*0000*/ 	.byte	0x04, 0x2f
        /*0002*/ 	.short	(.L_2 - .L_1)
	.align		4
.L_1:
        /*0004*/ 	.word	index@(_Z10cuda_hellov)
        /*0008*/ 	.word	0x00000018


	//----- nvinfo : EIATTR_FRAME_SIZE
	.align		4
.L_2:
        /*000c*/ 	.byte	0x04, 0x11
        /*000e*/ 	.short	(.L_4 - .L_3)
	.align		4
.L_3:
        /*0010*/ 	.word	index@(_Z10cuda_hellov)
        /*0014*/ 	.word	0x00000000


	//----- nvinfo : EIATTR_REGCOUNT
	.align		4
.L_4:
        /*0018*/ 	.byte	0x04, 0x2f
        /*001a*/ 	.short	(.L_6 - .L_5)
	.align		4
.L_5:
        /*001c*/ 	.word	index@(_Z10vector_addPfS_S_i)
        /*0020*/ 	.word	0x0000000c


	//----- nvinfo : EIATTR_FRAME_SIZE
	.align		4
.L_6:
        /*0024*/ 	.byte	0x04, 0x11
        /*0026*/ 	.short	(.L_8 - .L_7)
	.align		4
.L_7:
        /*0028*/ 	.word	index@(_Z10vector_addPfS_S_i)
        /*002c*/ 	.word	0x00000000


	//----- nvinfo : EIATTR_MIN_STACK_SIZE
	.align		4
.L_8:
        /*0030*/ 	.byte	0x04, 0x12
        /*0032*/ 	.short	(.L_10 - .L_9)
	.align		4
.L_9:
        /*0034*/ 	.word	index@(_Z10vector_addPfS_S_i)
        /*0038*/ 	.word	0x00000000


	//----- nvinfo : EIATTR_MIN_STACK_SIZE
	.align		4
.L_10:
        /*003c*/ 	.byte	0x04, 0x12
        /*003e*/ 	.short	(.L_12 - .L_11)
	.align		4
.L_11:
        /*0040*/ 	.word	index@(_Z10cuda_hellov)
        /*0044*/ 	.word	0x00000000
.L_12:


//--------------------- .nv.compat                --------------------------
	.section	.nv.compat,"",@"SHT_CUDA_COMPAT_INFO"
	.align	4
        /*0000*/ 	.byte	0x02, 0x09, 0x00, 0x00, 0x02, 0x02, 0x01, 0x00, 0x02, 0x05, 0x05, 0x00, 0x03, 0x07, 0x01, 0x01
        /*0010*/ 	.byte	0x02, 0x03, 0x00, 0x00, 0x02, 0x06, 0x01, 0x00, 0x04, 0x0b, 0x08, 0x00, 0x09, 0x00, 0x00, 0x00
        /*0020*/ 	.byte	0x00, 0x00, 0x00, 0x00


//--------------------- .nv.info._Z10vector_addPfS_S_i --------------------------
	.section	.nv.info._Z10vector_addPfS_S_i,"",@"SHT_CUDA_INFO"
	.sectionflags	@""
	.align	4


	//----- nvinfo : EIATTR_CUDA_API_VERSION
	.align		4
        /*0000*/ 	.byte	0x04, 0x37
        /*0002*/ 	.short	(.L_14 - .L_13)
.L_13:
        /*0004*/ 	.word	0x00000082


	//----- nvinfo : EIATTR_KPARAM_INFO
	.align		4
.L_14:
        /*0008*/ 	.byte	0x04, 0x17
        /*000a*/ 	.short	(.L_16 - .L_15)
.L_15:
        /*000c*/ 	.word	0x00000000
        /*0010*/ 	.short	0x0003
        /*0012*/ 	.short	0x0018
        /*0014*/ 	.byte	0x00, 0xf0, 0x11, 0x00


	//----- nvinfo : EIATTR_KPARAM_INFO
	.align		4
.L_16:
        /*0018*/ 	.byte	0x04, 0x17
        /*001a*/ 	.short	(.L_18 - .L_17)
.L_17:
        /*001c*/ 	.word	0x00000000
        /*0020*/ 	.short	0x0002
        /*0022*/ 	.short	0x0010
        /*0024*/ 	.byte	0x00, 0xf5, 0x21, 0x00


	//----- nvinfo : EIATTR_KPARAM_INFO
	.align		4
.L_18:
        /*0028*/ 	.byte	0x04, 0x17
        /*002a*/ 	.short	(.L_20 - .L_19)
.L_19:
        /*002c*/ 	.word	0x00000000
        /*0030*/ 	.short	0x0001
        /*0032*/ 	.short	0x0008
        /*0034*/ 	.byte	0x00, 0xf5, 0x21, 0x00


	//----- nvinfo : EIATTR_KPARAM_INFO
	.align		4
.L_20:
        /*0038*/ 	.byte	0x04, 0x17
        /*003a*/ 	.short	(.L_22 - .L_21)
.L_21:
        /*003c*/ 	.word	0x00000000
        /*0040*/ 	.short	0x0000
        /*0042*/ 	.short	0x0000
        /*0044*/ 	.byte	0x00, 0xf5, 0x21, 0x00


	//----- nvinfo : EIATTR_SPARSE_MMA_MASK
	.align		4
.L_22:
        /*0048*/ 	.byte	0x03, 0x50
        /*004a*/ 	.short	0x0000


	//----- nvinfo : EIATTR_MAXREG_COUNT
	.align		4
        /*004c*/ 	.byte	0x03, 0x1b
        /*004e*/ 	.short	0x00ff


	//----- nvinfo : EIATTR_MERCURY_ISA_VERSION
	.align		4
        /*0050*/ 	.byte	0x03, 0x5f
        /*0052*/ 	.short	0x0101


	//----- nvinfo : EIATTR_VRC_CTA_INIT_COUNT
	.align		4
        /*0054*/ 	.byte	0x02, 0x4a
	.zero		1
	.zero		1


	//----- nvinfo : EIATTR_EXIT_INSTR_OFFSETS
	.align		4
        /*0058*/ 	.byte	0x04, 0x1c
        /*005a*/ 	.short	(.L_24 - .L_23)


	//   ....[0]....
.L_23:
        /*005c*/ 	.word	0x00000070


	//   ....[1]....
        /*0060*/ 	.word	0x00000130


	//----- nvinfo : EIATTR_CBANK_PARAM_SIZE
	.align		4
.L_24:
        /*0064*/ 	.byte	0x03, 0x19
        /*0066*/ 	.short	0x001c


	//----- nvinfo : EIATTR_PARAM_CBANK
	.align		4
        /*0068*/ 	.byte	0x04, 0x0a
        /*006a*/ 	.short	(.L_26 - .L_25)
	.align		4
.L_25:
        /*006c*/ 	.word	index@(.nv.constant0._Z10vector_addPfS_S_i)
        /*0070*/ 	.short	0x0380
        /*0072*/ 	.short	0x001c


	//----- nvinfo : EIATTR_SW_WAR
	.align		4
.L_26:
        /*0074*/ 	.byte	0x04, 0x36
        /*0076*/ 	.short	(.L_28 - .L_27)
.L_27:
        /*0078*/ 	.word	0x00000008
.L_28:


//--------------------- .nv.info._Z10cuda_hellov  --------------------------
	.section	.nv.info._Z10cuda_hellov,"",@"SHT_CUDA_INFO"
	.sectionflags	@""
	.align	4


	//----- nvinfo : EIATTR_CUDA_API_VERSION
	.align		4
        /*0000*/ 	.byte	0x04, 0x37
        /*0002*/ 	.short	(.L_30 - .L_29)
.L_29:
        /*0004*/ 	.word	0x00000082


	//----- nvinfo : EIATTR_SPARSE_MMA_MASK
	.align		4
.L_30:
        /*0008*/ 	.byte	0x03, 0x50
        /*000a*/ 	.short	0x0000


	//----- nvinfo : EIATTR_MAXREG_COUNT
	.align		4
        /*000c*/ 	.byte	0x03, 0x1b
        /*000e*/ 	.short	0x00ff


	//----- nvinfo : EIATTR_EXTERNS
	.align		4
        /*0010*/ 	.byte	0x04, 0x0f
        /*0012*/ 	.short	(.L_32 - .L_31)


	//   ....[0]....
	.align		4
.L_31:
        /*0014*/ 	.word	index@(vprintf)


	//----- nvinfo : EIATTR_MERCURY_ISA_VERSION
	.align		4
.L_32:
        /*0018*/ 	.byte	0x03, 0x5f
        /*001a*/ 	.short	0x0101


	//----- nvinfo : EIATTR_VRC_CTA_INIT_COUNT
	.align		4
        /*001c*/ 	.byte	0x02, 0x4a
	.zero		1
	.zero		1


	//----- nvinfo : EIATTR_SYSCALL_OFFSETS
	.align		4
        /*0020*/ 	.byte	0x04, 0x46
        /*0022*/ 	.short	(.L_34 - .L_33)


	//   ....[0]....
.L_33:
        /*0024*/ 	.word	0x00000080


	//----- nvinfo : EIATTR_EXIT_INSTR_OFFSETS
	.align		4
.L_34:
        /*0028*/ 	.byte	0x04, 0x1c
        /*002a*/ 	.short	(.L_36 - .L_35)


	//   ....[0]....
.L_35:
        /*002c*/ 	.word	0x00000090


	//----- nvinfo : EIATTR_SW_WAR
	.align		4
.L_36:
        /*0030*/ 	.byte	0x04, 0x36
        /*0032*/ 	.short	(.L_38 - .L_37)
.L_37:
        /*0034*/ 	.word	0x00000008
.L_38:


//--------------------- .nv.callgraph             --------------------------
	.section	.nv.callgraph,"",@"SHT_CUDA_CALLGRAPH"
	.align	4
	.sectionentsize	8
	.align		4
        /*0000*/ 	.word	0x00000000
	.align		4
        /*0004*/ 	.word	0xffffffff
	.align		4
        /*0008*/ 	.word	index@(_Z10cuda_hellov)
	.align		4
        /*000c*/ 	.word	index@(vprintf)
	.align		4
        /*0010*/ 	.word	0x00000000
	.align		4
        /*0014*/ 	.word	0xfffffffe
	.align		4
        /*0018*/ 	.word	0x00000000
	.align		4
        /*001c*/ 	.word	0xfffffffd
	.align		4
        /*0020*/ 	.word	0x00000000
	.align		4
        /*0024*/ 	.word	0xfffffffc


//--------------------- .nv.constant4             --------------------------
	.section	.nv.constant4,"a",@progbits
	.align	8
	.align		8
.nv.constant4:
        /*0000*/ 	.dword	$str
	.align		8
        /*0008*/ 	.dword	vprintf


//--------------------- .text._Z10vector_addPfS_S_i --------------------------
	.section	.text._Z10vector_addPfS_S_i,"ax",@progbits
	.align	128
        .global         _Z10vector_addPfS_S_i
        .type           _Z10vector_addPfS_S_i,@function
        .size           _Z10vector_addPfS_S_i,(.L_x_3 - _Z10vector_addPfS_S_i)
        .other          _Z10vector_addPfS_S_i,@"STO_CUDA_ENTRY STV_DEFAULT"
_Z10vector_addPfS_S_i:
.text._Z10vector_addPfS_S_i:
[----:B------:R-:W-:Y:S01]  /*0000*/  LDC R1, c[0x0][0x37c] ;  /* 0x0000df00ff017b82 */ /* 0x000fe20000000800 */
[----:B------:R-:W0:Y:S01]  /*0010*/  S2R R9, SR_CTAID.X ;  /* 0x0000000000097919 */ /* 0x000e220000002500 */
[----:B------:R-:W0:Y:S01]  /*0020*/  LDCU UR4, c[0x0][0x360] ;  /* 0x00006c00ff0477ac */ /* 0x000e220008000800 */
[----:B------:R-:W0:Y:S01]  /*0030*/  S2R R0, SR_TID.X ;  /* 0x0000000000007919 */ /* 0x000e220000002100 */
[----:B------:R-:W1:Y:S01]  /*0040*/  LDCU UR5, c[0x0][0x398] ;  /* 0x00007300ff0577ac */ /* 0x000e620008000800 */
[----:B0-----:R-:W-:-:S05]  /*0050*/  IMAD R9, R9, UR4, R0 ;  /* 0x0000000409097c24 */ /* 0x001fca000f8e0200 */
[----:B-1----:R-:W-:-:S13]  /*0060*/  ISETP.GE.AND P0, PT, R9, UR5, PT ;  /* 0x0000000509007c0c */ /* 0x002fda000bf06270 */
[----:B------:R-:W-:Y:S05]  /*0070*/  @P0 EXIT ;  /* 0x000000000000094d */ /* 0x000fea0003800000 */
[----:B------:R-:W0:Y:S01]  /*0080*/  LDC.64 R2, c[0x0][0x380] ;  /* 0x0000e000ff027b82 */ /* 0x000e220000000a00 */
[----:B------:R-:W1:Y:S07]  /*0090*/  LDCU.64 UR4, c[0x0][0x358] ;  /* 0x00006b00ff0477ac */ /* 0x000e6e0008000a00 */
[----:B------:R-:W2:Y:S08]  /*00a0*/  LDC.64 R4, c[0x0][0x388] ;  /* 0x0000e200ff047b82 */ /* 0x000eb00000000a00 */
[----:B------:R-:W3:Y:S01]  /*00b0*/  LDC.64 R6, c[0x0][0x390] ;  /* 0x0000e400ff067b82 */ /* 0x000ee20000000a00 */
[----:B0-----:R-:W-:-:S06]  /*00c0*/  IMAD.WIDE R2, R9, 0x4, R2 ;  /* 0x0000000409027825 */ /* 0x001fcc00078e0202 */
[----:B-1----:R-:W4:Y:S01]  /*00d0*/  LDG.E R2, desc[UR4][R2.64] ;  /* 0x0000000402027981 */ /* 0x002f22000c1e1900 */
[----:B--2---:R-:W-:-:S06]  /*00e0*/  IMAD.WIDE R4, R9, 0x4, R4 ;  /* 0x0000000409047825 */ /* 0x004fcc00078e0204 */
[----:B------:R-:W4:Y:S01]  /*00f0*/  LDG.E R5, desc[UR4][R4.64] ;  /* 0x0000000404057981 */ /* 0x000f22000c1e1900 */
[----:B---3--:R-:W-:-:S04]  /*0100*/  IMAD.WIDE R6, R9, 0x4, R6 ;  /* 0x0000000409067825 */ /* 0x008fc800078e0206 */
[----:B----4-:R-:W-:-:S05]  /*0110*/  FADD R9, R2, R5 ;  /* 0x0000000502097221 */ /* 0x010fca0000000000 */
[----:B------:R-:W-:Y:S01]  /*0120*/  STG.E desc[UR4][R6.64], R9 ;  /* 0x0000000906007986 */ /* 0x000fe2000c101904 */
[----:B------:R-:W-:Y:S05]  /*0130*/  EXIT ;  /* 0x000000000000794d */ /* 0x000fea0003800000 */
.L_x_0:
[----:B------:R-:W-:-:S00]  /*0140*/  BRA `(.L_x_0) ;  /* 0xfffffffc00fc7947 */ /* 0x000fc0000383ffff */
[----:B------:R-:W-:-:S00]  /*0150*/  NOP ;  /* 0x0000000000007918 */ /* 0x000fc00000000000 */
        /* <DEDUP_REMOVED lines=10> */
.L_x_3:


//--------------------- .text._Z10cuda_hellov     --------------------------
	.section	.text._Z10cuda_hellov,"ax",@progbits
	.align	128
        .global         _Z10cuda_hellov
        .type           _Z10cuda_hellov,@function
        .size           _Z10cuda_hellov,(.L_x_4 - _Z10cuda_hellov)
        .other          _Z10cuda_hellov,@"STO_CUDA_ENTRY STV_DEFAULT"
_Z10cuda_hellov:
.text._Z10cuda_hellov:
[----:B------:R-:W0:Y:S01]  /*0000*/  LDC R1, c[0x0][0x37c] ;  /* 0x0000df00ff017b82 */ /* 0x000e220000000800 */
[----:B------:R-:W-:Y:S01]  /*0010*/  MOV R0, 0x8 ;  /* 0x0000000800007802 */ /* 0x000fe20000000f00 */
[----:B------:R-:W1:Y:S01]  /*0020*/  LDCU.64 UR4, c[0x4][URZ] ;  /* 0x01000000ff0477ac */ /* 0x000e620008000a00 */
[----:B------:R-:W-:-:S05]  /*0030*/  CS2R R6, SRZ ;  /* 0x0000000000067805 */ /* 0x000fca000001ff00 */
[----:B------:R2:W3:Y:S01]  /*0040*/  LDC.64 R2, c[0x4][R0] ;  /* 0x0100000000027b82 */ /* 0x0004e20000000a00 */
[----:B-1----:R-:W-:Y:S02]  /*0050*/  IMAD.U32 R4, RZ, RZ, UR4 ;  /* 0x00000004ff047e24 */ /* 0x002fe4000f8e00ff */
[----:B--2---:R-:W-:-:S07]  /*0060*/  IMAD.U32 R5, RZ, RZ, UR5 ;  /* 0x00000005ff057e24 */ /* 0x004fce000f8e00ff */
[----:B------:R-:W-:-:S07]  /*0070*/  LEPC R20, `(.L_x_1) ;  /* 0x000000001014794e */ /* 0x000fce0000000000 */
[----:B0--3--:R-:W-:Y:S05]  /*0080*/  CALL.ABS.NOINC R2 ;  /* 0x0000000002007343 */ /* 0x009fea0003c00000 */
.L_x_1:
[----:B------:R-:W-:Y:S05]  /*0090*/  EXIT ;  /* 0x000000000000794d */ /* 0x000fea0003800000 */
.L_x_2:
        /* <DEDUP_REMOVED lines=14> */
.L_x_4:


//--------------------- .nv.global.init           --------------------------
	.section	.nv.global.init,"aw",@progbits
.nv.global.init:
	.type		$str,@object
	.size		$str,(.L_0 - $str)
$str:
        /*0000*/ 	.byte	0x48, 0x65, 0x6c, 0x6c, 0x6f, 0x20, 0x57, 0x6f, 0x72, 0x6c, 0x64, 0x20, 0x66, 0x72, 0x6f, 0x6d
        /*0010*/ 	.byte	0x20, 0x47, 0x50, 0x55, 0x21, 0x0a, 0x00
.L_0:


//--------------------- .nv.shared.reserved.0     --------------------------
	.section	.nv.shared.reserved.0,"aw",@nobits
	.weak		__nv_reservedSMEM_offset_0_alias
	.size		__nv_reservedSMEM_offset_0_alias, 0, 64
	.other		__nv_reservedSMEM_offset_0_alias,@"STO_CUDA_RESERVED_SHARED STV_DEFAULT"
__nv_reservedSMEM_offset_0_alias:
	.zero		0
	.zero		64


//--------------------- .nv.constant0._Z10vector_addPfS_S_i --------------------------
	.section	.nv.constant0._Z10vector_addPfS_S_i,"a",@progbits
	.sectionflags	@""
	.align	4
.nv.constant0._Z10vector_addPfS_S_i:
	.zero		924


//--------------------- .nv.constant0._Z10cuda_hellov --------------------------
	.section	.nv.constant0._Z10cuda_hellov,"a",@progbits
	.sectionflags	@""
	.align	4
.nv.constant0._Z10cuda_hellov:
	.zero		896


//--------------------- SYMBOLS --------------------------

	.type		.nv.reservedSmem.offset0,@object
	.size		.nv.reservedSmem.offset0,0x4
	.type		vprintf,@function
